//
// Generated by NVIDIA NVVM Compiler
//
// Compiler Build ID: CL-36424714
// Cuda compilation tools, release 13.0, V13.0.88
// Based on NVVM 20.0.0
//

.version 9.0
.target sm_100
.address_size 64

	// .globl	_Z8ArrayAddPfPKfS1_

.visible .entry _Z8ArrayAddPfPKfS1_(
	.param .u64 .ptr .align 1 _Z8ArrayAddPfPKfS1__param_0,
	.param .u64 .ptr .align 1 _Z8ArrayAddPfPKfS1__param_1,
	.param .u64 .ptr .align 1 _Z8ArrayAddPfPKfS1__param_2
)
{
	.reg .pred 	%p<2>;
	.reg .b32 	%r<5>;
	.reg .b32 	%f<4>;
	.reg .b64 	%rd<11>;

	ld.param.u64 	%rd1, [_Z8ArrayAddPfPKfS1__param_0];
	ld.param.u64 	%rd2, [_Z8ArrayAddPfPKfS1__param_1];
	ld.param.u64 	%rd3, [_Z8ArrayAddPfPKfS1__param_2];
	mov.u32 	%r2, %tid.x;
	mov.u32 	%r3, %ntid.x;
	mov.u32 	%r4, %ctaid.x;
	mad.lo.s32 	%r1, %r3, %r4, %r2;
	setp.gt.u32 	%p1, %r1, 31;
	@%p1 bra 	$L__BB0_2;
	cvta.to.global.u64 	%rd4, %rd2;
	cvta.to.global.u64 	%rd5, %rd3;
	cvta.to.global.u64 	%rd6, %rd1;
	mul.wide.u32 	%rd7, %r1, 4;
	add.s64 	%rd8, %rd4, %rd7;
	ld.global.f32 	%f1, [%rd8];
	add.s64 	%rd9, %rd5, %rd7;
	ld.global.f32 	%f2, [%rd9];
	add.f32 	%f3, %f1, %f2;
	add.s64 	%rd10, %rd6, %rd7;
	st.global.f32 	[%rd10], %f3;
$L__BB0_2:
	ret;

}


// ===== COMPILED SASS (sm_100) =====

	.target	sm_100

	.elftype	@"ET_EXEC"


//--------------------- .note.nv.tkinfo           --------------------------
	.section	.note.nv.tkinfo,"",@"SHT_NOTE"
	.sectionflags	@"SHF_NOTE_NV_TKINFO"
	.tkinfo
        /*0018*/ 	.word	0x00000002
        /*0030*/ 	.string	""
        /*0030*/ 	.string	"ptxas"
        /*0030*/ 	.string	"Cuda compilation tools, release 13.0, V13.0.88"
        /*0030*/ 	.string	"Build cuda_13.0.r13.0/compiler.36424714_0"
        /*0030*/ 	.string	"-arch sm_100 -m 64 "



//--------------------- .note.nv.cuinfo           --------------------------
	.section	.note.nv.cuinfo,"",@"SHT_NOTE"
	.sectionflags	@"SHF_NOTE_NV_CUINFO"
        /*0018*/ 	.short	0x0002
        /*001a*/ 	.short	0x0064
        /*001c*/ 	.short	0x0082
	.zero		2


//--------------------- .nv.info                  --------------------------
	.section	.nv.info,"",@"SHT_CUDA_INFO"
	.align	4


	//----- nvinfo : EIATTR_REGCOUNT
	.align		4
        /*0000*/ 	.byte	0x04, 0x2f
        /*0002*/ 	.short	(.L_1 - .L_0)
	.align		4
.L_0:
        /*0004*/ 	.word	index@(_Z8ArrayAddPfPKfS1_)
        /*0008*/ 	.word	0x0000000c


	//----- nvinfo : EIATTR_FRAME_SIZE
	.align		4
.L_1:
        /*000c*/ 	.byte	0x04, 0x11
        /*000e*/ 	.short	(.L_3 - .L_2)
	.align		4
.L_2:
        /*0010*/ 	.word	index@(_Z8ArrayAddPfPKfS1_)
        /*0014*/ 	.word	0x00000000


	//----- nvinfo : EIATTR_MIN_STACK_SIZE
	.align		4
.L_3:
        /*0018*/ 	.byte	0x04, 0x12
        /*001a*/ 	.short	(.L_5 - .L_4)
	.align		4
.L_4:
        /*001c*/ 	.word	index@(_Z8ArrayAddPfPKfS1_)
        /*0020*/ 	.word	0x00000000
.L_5:


//--------------------- .nv.compat                --------------------------
	.section	.nv.compat,"",@"SHT_CUDA_COMPAT_INFO"
	.align	4
        /*0000*/ 	.byte	0x02, 0x09, 0x00, 0x00, 0x02, 0x02, 0x01, 0x00, 0x02, 0x05, 0x05, 0x00, 0x03, 0x07, 0x01, 0x01
        /*0010*/ 	.byte	0x02, 0x03, 0x00, 0x00, 0x02, 0x06, 0x01, 0x00, 0x04, 0x0b, 0x08, 0x00, 0x09, 0x00, 0x00, 0x00
        /*0020*/ 	.byte	0x00, 0x00, 0x00, 0x00


//--------------------- .nv.info._Z8ArrayAddPfPKfS1_ --------------------------
	.section	.nv.info._Z8ArrayAddPfPKfS1_,"",@"SHT_CUDA_INFO"
	.sectionflags	@""
	.align	4


	//----- nvinfo : EIATTR_CUDA_API_VERSION
	.align		4
        /*0000*/ 	.byte	0x04, 0x37
        /*0002*/ 	.short	(.L_7 - .L_6)
.L_6:
        /*0004*/ 	.word	0x00000082


	//----- nvinfo : EIATTR_KPARAM_INFO
	.align		4
.L_7:
        /*0008*/ 	.byte	0x04, 0x17
        /*000a*/ 	.short	(.L_9 - .L_8)
.L_8:
        /*000c*/ 	.word	0x00000000
        /*0010*/ 	.short	0x0002
        /*0012*/ 	.short	0x0010
        /*0014*/ 	.byte	0x00, 0xf5, 0x21, 0x00


	//----- nvinfo : EIATTR_KPARAM_INFO
	.align		4
.L_9:
        /*0018*/ 	.byte	0x04, 0x17
        /*001a*/ 	.short	(.L_11 - .L_10)
.L_10:
        /*001c*/ 	.word	0x00000000
        /*0020*/ 	.short	0x0001
        /*0022*/ 	.short	0x0008
        /*0024*/ 	.byte	0x00, 0xf5, 0x21, 0x00


	//----- nvinfo : EIATTR_KPARAM_INFO
	.align		4
.L_11:
        /*0028*/ 	.byte	0x04, 0x17
        /*002a*/ 	.short	(.L_13 - .L_12)
.L_12:
        /*002c*/ 	.word	0x00000000
        /*0030*/ 	.short	0x0000
        /*0032*/ 	.short	0x0000
        /*0034*/ 	.byte	0x00, 0xf5, 0x21, 0x00


	//----- nvinfo : EIATTR_SPARSE_MMA_MASK
	.align		4
.L_13:
        /*0038*/ 	.byte	0x03, 0x50
        /*003a*/ 	.short	0x0000


	//----- nvinfo : EIATTR_MAXREG_COUNT
	.align		4
        /*003c*/ 	.byte	0x03, 0x1b
        /*003e*/ 	.short	0x00ff


	//----- nvinfo : EIATTR_MERCURY_ISA_VERSION
	.align		4
        /*0040*/ 	.byte	0x03, 0x5f
        /*0042*/ 	.short	0x0101


	//----- nvinfo : EIATTR_VRC_CTA_INIT_COUNT
	.align		4
        /*0044*/ 	.byte	0x02, 0x4a
	.zero		1
	.zero		1


	//----- nvinfo : EIATTR_EXIT_INSTR_OFFSETS
	.align		4
        /*0048*/ 	.byte	0x04, 0x1c
        /*004a*/ 	.short	(.L_15 - .L_14)


	//   ....[0]....
.L_14:
        /*004c*/ 	.word	0x00000060


	//   ....[1]....
        /*0050*/ 	.word	0x00000120


	//----- nvinfo : EIATTR_CBANK_PARAM_SIZE
	.align		4
.L_15:
        /*0054*/ 	.byte	0x03, 0x19
        /*0056*/ 	.short	0x0018


	//----- nvinfo : EIATTR_PARAM_CBANK
	.align		4
        /*0058*/ 	.byte	0x04, 0x0a
        /*005a*/ 	.short	(.L_17 - .L_16)
	.align		4
.L_16:
        /*005c*/ 	.word	index@(.nv.constant0._Z8ArrayAddPfPKfS1_)
        /*0060*/ 	.short	0x0380
        /*0062*/ 	.short	0x0018


	//----- nvinfo : EIATTR_SW_WAR
	.align		4
.L_17:
        /*0064*/ 	.byte	0x04, 0x36
        /*0066*/ 	.short	(.L_19 - .L_18)
.L_18:
        /*0068*/ 	.word	0x00000008
.L_19:


//--------------------- .nv.callgraph             --------------------------
	.section	.nv.callgraph,"",@"SHT_CUDA_CALLGRAPH"
	.align	4
	.sectionentsize	8
	.align		4
        /*0000*/ 	.word	0x00000000
	.align		4
        /*0004*/ 	.word	0xffffffff
	.align		4
        /*0008*/ 	.word	0x00000000
	.align		4
        /*000c*/ 	.word	0xfffffffe
	.align		4
        /*0010*/ 	.word	0x00000000
	.align		4
        /*0014*/ 	.word	0xfffffffd
	.align		4
        /*0018*/ 	.word	0x00000000
	.align		4
        /*001c*/ 	.word	0xfffffffc


//--------------------- .text._Z8ArrayAddPfPKfS1_ --------------------------
	.section	.text._Z8ArrayAddPfPKfS1_,"ax",@progbits
	.align	128
        .global         _Z8ArrayAddPfPKfS1_
        .type           _Z8ArrayAddPfPKfS1_,@function
        .size           _Z8ArrayAddPfPKfS1_,(.L_x_1 - _Z8ArrayAddPfPKfS1_)
        .other          _Z8ArrayAddPfPKfS1_,@"STO_CUDA_ENTRY STV_DEFAULT"
_Z8ArrayAddPfPKfS1_:
.text._Z8ArrayAddPfPKfS1_:
[----:B------:R-:W-:Y:S01]  /*0000*/  LDC R1, c[0x0][0x37c] ;  /* 0x0000df00ff017b82 */ /* 0x000fe20000000800 */
[----:B------:R-:W0:Y:S01]  /*0010*/  S2R R9, SR_TID.X ;  /* 0x0000000000097919 */ /* 0x000e220000002100 */
[----:B------:R-:W0:Y:S01]  /*0020*/  LDCU UR4, c[0x0][0x360] ;  /* 0x00006c00ff0477ac */ /* 0x000e220008000800 */
[----:B------:R-:W0:Y:S02]  /*0030*/  S2R R0, SR_CTAID.X ;  /* 0x0000000000007919 */ /* 0x000e240000002500 */
[----:B0-----:R-:W-:-:S05]  /*0040*/  IMAD R9, R0, UR4, R9 ;  /* 0x0000000400097c24 */ /* 0x001fca000f8e0209 */
[----:B------:R-:W-:-:S13]  /*0050*/  ISETP.GT.U32.AND P0, PT, R9, 0x1f, PT ;  /* 0x0000001f0900780c */ /* 0x000fda0003f04070 */
[----:B------:R-:W-:Y:S05]  /*0060*/  @P0 EXIT ;  /* 0x000000000000094d */ /* 0x000fea0003800000 */
[----:B------:R-:W0:Y:S01]  /*0070*/  LDC.64 R2, c[0x0][0x388] ;  /* 0x0000e200ff027b82 */ /* 0x000e220000000a00 */
[----:B------:R-:W1:Y:S07]  /*0080*/  LDCU.64 UR4, c[0x0][0x358] ;  /* 0x00006b00ff0477ac */ /* 0x000e6e0008000a00 */
[----:B------:R-:W2:Y:S08]  /*0090*/  LDC.64 R4, c[0x0][0x390] ;  /* 0x0000e400ff047b82 */ /* 0x000eb00000000a00 */
[----:B------:R-:W3:Y:S01]  /*00a0*/  LDC.64 R6, c[0x0][0x380] ;  /* 0x0000e000ff067b82 */ /* 0x000ee20000000a00 */
[----:B0-----:R-:W-:-:S06]  /*00b0*/  IMAD.WIDE.U32 R2, R9, 0x4, R2 ;  /* 0x0000000409027825 */ /* 0x001fcc00078e0002 */
[----:B-1----:R-:W4:Y:S01]  /*00c0*/  LDG.E R2, desc[UR4][R2.64] ;  /* 0x0000000402027981 */ /* 0x002f22000c1e1900 */
[----:B--2---:R-:W-:-:S06]  /*00d0*/  IMAD.WIDE.U32 R4, R9, 0x4, R4 ;  /* 0x0000000409047825 */ /* 0x004fcc00078e0004 */
[----:B------:R-:W4:Y:S01]  /*00e0*/  LDG.E R5, desc[UR4][R4.64] ;  /* 0x0000000404057981 */ /* 0x000f22000c1e1900 */
[----:B---3--:R-:W-:-:S04]  /*00f0*/  IMAD.WIDE.U32 R6, R9, 0x4, R6 ;  /* 0x0000000409067825 */ /* 0x008fc800078e0006 */
[----:B----4-:R-:W-:-:S05]  /*0100*/  FADD R9, R2, R5 ;  /* 0x0000000502097221 */ /* 0x010fca0000000000 */
[----:B------:R-:W-:Y:S01]  /*0110*/  STG.E desc[UR4][R6.64], R9 ;  /* 0x0000000906007986 */ /* 0x000fe2000c101904 */
[----:B------:R-:W-:Y:S05]  /*0120*/  EXIT ;  /* 0x000000000000794d */ /* 0x000fea0003800000 */
.L_x_0:
[----:B------:R-:W-:-:S00]  /*0130*/  BRA `(.L_x_0) ;  /* 0xfffffffc00fc7947 */ /* 0x000fc0000383ffff */
[----:B------:R-:W-:-:S00]  /*0140*/  NOP ;  /* 0x0000000000007918 */ /* 0x000fc00000000000 */
        /* <DEDUP_REMOVED lines=11> */
.L_x_1:


//--------------------- .nv.shared.reserved.0     --------------------------
	.section	.nv.shared.reserved.0,"aw",@nobits
	.weak		__nv_reservedSMEM_offset_0_alias
	.size		__nv_reservedSMEM_offset_0_alias, 0, 64
	.other		__nv_reservedSMEM_offset_0_alias,@"STO_CUDA_RESERVED_SHARED STV_DEFAULT"
__nv_reservedSMEM_offset_0_alias:
	.zero		0
	.zero		64


//--------------------- .nv.constant0._Z8ArrayAddPfPKfS1_ --------------------------
	.section	.nv.constant0._Z8ArrayAddPfPKfS1_,"a",@progbits
	.sectionflags	@""
	.align	4
.nv.constant0._Z8ArrayAddPfPKfS1_:
	.zero		920


//--------------------- SYMBOLS --------------------------

	.type		.nv.reservedSmem.offset0,@object
	.size		.nv.reservedSmem.offset0,0x4
